//
// Generated by NVIDIA NVVM Compiler
//
// Compiler Build ID: CL-36424714
// Cuda compilation tools, release 13.0, V13.0.88
// Based on NVVM 20.0.0
//

.version 9.0
.target sm_100
.address_size 64

	// .globl	_Z15string_matchingPcS_iiiiiPi
// _ZZ15string_matchingPcS_iiiiiPiE1r has been demoted

.visible .entry _Z15string_matchingPcS_iiiiiPi(
	.param .u64 .ptr .align 1 _Z15string_matchingPcS_iiiiiPi_param_0,
	.param .u64 .ptr .align 1 _Z15string_matchingPcS_iiiiiPi_param_1,
	.param .u32 _Z15string_matchingPcS_iiiiiPi_param_2,
	.param .u32 _Z15string_matchingPcS_iiiiiPi_param_3,
	.param .u32 _Z15string_matchingPcS_iiiiiPi_param_4,
	.param .u32 _Z15string_matchingPcS_iiiiiPi_param_5,
	.param .u32 _Z15string_matchingPcS_iiiiiPi_param_6,
	.param .u64 .ptr .align 1 _Z15string_matchingPcS_iiiiiPi_param_7
)
{
	.reg .pred 	%p<19>;
	.reg .b16 	%rs<3>;
	.reg .b32 	%r<82>;
	.reg .b64 	%rd<13>;
	// demoted variable
	.shared .align 4 .b8 _ZZ15string_matchingPcS_iiiiiPiE1r[400];
	ld.param.u64 	%rd3, [_Z15string_matchingPcS_iiiiiPi_param_0];
	ld.param.u64 	%rd4, [_Z15string_matchingPcS_iiiiiPi_param_1];
	ld.param.u32 	%r34, [_Z15string_matchingPcS_iiiiiPi_param_2];
	ld.param.u32 	%r32, [_Z15string_matchingPcS_iiiiiPi_param_3];
	ld.param.u32 	%r35, [_Z15string_matchingPcS_iiiiiPi_param_4];
	ld.param.u32 	%r36, [_Z15string_matchingPcS_iiiiiPi_param_5];
	ld.param.u32 	%r37, [_Z15string_matchingPcS_iiiiiPi_param_6];
	ld.param.u64 	%rd5, [_Z15string_matchingPcS_iiiiiPi_param_7];
	mov.u32 	%r1, %ctaid.x;
	mov.u32 	%r78, %ntid.x;
	mov.u32 	%r3, %tid.x;
	mad.lo.s32 	%r38, %r1, %r78, %r3;
	mul.lo.s32 	%r72, %r36, %r38;
	add.s32 	%r39, %r72, %r36;
	mad.lo.s32 	%r40, %r35, %r78, -1;
	setp.eq.s32 	%p1, %r38, %r40;
	selp.b32 	%r41, %r37, 0, %p1;
	add.s32 	%r42, %r39, %r41;
	min.s32 	%r5, %r42, %r34;
	setp.le.s32 	%p2, %r5, %r72;
	mov.b32 	%r75, 0;
	@%p2 bra 	$L__BB0_8;
	setp.lt.s32 	%p3, %r32, 1;
	@%p3 bra 	$L__BB0_7;
	cvta.to.global.u64 	%rd1, %rd4;
	cvta.to.global.u64 	%rd2, %rd3;
	mov.b32 	%r75, 0;
$L__BB0_3:
	mov.b32 	%r73, 0;
$L__BB0_4:
	cvt.u64.u32 	%rd6, %r73;
	add.s64 	%rd7, %rd1, %rd6;
	ld.global.u8 	%rs1, [%rd7];
	add.s32 	%r45, %r73, %r72;
	cvt.s64.s32 	%rd8, %r45;
	add.s64 	%rd9, %rd2, %rd8;
	ld.global.u8 	%rs2, [%rd9];
	setp.ne.s16 	%p4, %rs1, %rs2;
	mov.u32 	%r74, %r73;
	@%p4 bra 	$L__BB0_6;
	add.s32 	%r73, %r73, 1;
	setp.ne.s32 	%p5, %r73, %r32;
	mov.u32 	%r74, %r32;
	@%p5 bra 	$L__BB0_4;
$L__BB0_6:
	setp.ge.s32 	%p6, %r74, %r32;
	selp.u32 	%r46, 1, 0, %p6;
	add.s32 	%r75, %r75, %r46;
	add.s32 	%r72, %r72, 1;
	setp.eq.s32 	%p7, %r72, %r5;
	@%p7 bra 	$L__BB0_8;
	bra.uni 	$L__BB0_3;
$L__BB0_7:
	sub.s32 	%r75, %r5, %r72;
$L__BB0_8:
	shl.b32 	%r47, %r3, 2;
	mov.u32 	%r48, _ZZ15string_matchingPcS_iiiiiPiE1r;
	add.s32 	%r15, %r48, %r47;
	st.shared.u32 	[%r15], %r75;
	bar.sync 	0;
	setp.lt.u32 	%p8, %r78, 2;
	@%p8 bra 	$L__BB0_26;
	add.s32 	%r16, %r78, -2;
	and.b32  	%r49, %r78, 3;
	setp.eq.s32 	%p9, %r49, 1;
	mov.u32 	%r81, %r16;
	@%p9 bra 	$L__BB0_15;
	sub.s32 	%r77, %r78, %r3;
	add.s32 	%r50, %r78, -1;
	and.b32  	%r51, %r50, 3;
	neg.s32 	%r76, %r51;
$L__BB0_11:
	.pragma "nounroll";
	setp.ne.s32 	%p10, %r77, 2;
	@%p10 bra 	$L__BB0_13;
	ld.shared.u32 	%r52, [%r15+4];
	ld.shared.u32 	%r53, [%r15];
	add.s32 	%r54, %r53, %r52;
	st.shared.u32 	[%r15], %r54;
$L__BB0_13:
	bar.sync 	0;
	add.s32 	%r78, %r78, -1;
	add.s32 	%r77, %r77, -1;
	add.s32 	%r76, %r76, 1;
	setp.ne.s32 	%p11, %r76, 0;
	@%p11 bra 	$L__BB0_11;
	add.s32 	%r81, %r78, -2;
$L__BB0_15:
	setp.lt.u32 	%p12, %r16, 3;
	@%p12 bra 	$L__BB0_26;
	sub.s32 	%r80, %r81, %r3;
$L__BB0_17:
	setp.ne.s32 	%p13, %r80, 0;
	@%p13 bra 	$L__BB0_19;
	ld.shared.u32 	%r55, [%r15+4];
	ld.shared.u32 	%r56, [%r15];
	add.s32 	%r57, %r56, %r55;
	st.shared.u32 	[%r15], %r57;
$L__BB0_19:
	bar.sync 	0;
	add.s32 	%r58, %r81, -1;
	setp.ne.s32 	%p14, %r3, %r58;
	@%p14 bra 	$L__BB0_21;
	ld.shared.u32 	%r59, [%r15+4];
	ld.shared.u32 	%r60, [%r15];
	add.s32 	%r61, %r60, %r59;
	st.shared.u32 	[%r15], %r61;
$L__BB0_21:
	bar.sync 	0;
	add.s32 	%r62, %r81, -2;
	setp.ne.s32 	%p15, %r3, %r62;
	@%p15 bra 	$L__BB0_23;
	ld.shared.u32 	%r63, [%r15+4];
	ld.shared.u32 	%r64, [%r15];
	add.s32 	%r65, %r64, %r63;
	st.shared.u32 	[%r15], %r65;
$L__BB0_23:
	bar.sync 	0;
	add.s32 	%r66, %r81, -3;
	setp.ne.s32 	%p16, %r3, %r66;
	@%p16 bra 	$L__BB0_25;
	ld.shared.u32 	%r67, [%r15+4];
	ld.shared.u32 	%r68, [%r15];
	add.s32 	%r69, %r68, %r67;
	st.shared.u32 	[%r15], %r69;
$L__BB0_25:
	bar.sync 	0;
	add.s32 	%r30, %r81, -4;
	add.s32 	%r80, %r80, -4;
	setp.gt.s32 	%p17, %r81, 3;
	mov.u32 	%r81, %r30;
	@%p17 bra 	$L__BB0_17;
$L__BB0_26:
	setp.ne.s32 	%p18, %r3, 0;
	@%p18 bra 	$L__BB0_28;
	ld.shared.u32 	%r70, [_ZZ15string_matchingPcS_iiiiiPiE1r];
	cvta.to.global.u64 	%rd10, %rd5;
	mul.wide.u32 	%rd11, %r1, 4;
	add.s64 	%rd12, %rd10, %rd11;
	st.global.u32 	[%rd12], %r70;
$L__BB0_28:
	ret;

}


// ===== COMPILED SASS (sm_100) =====

	.target	sm_100

	.elftype	@"ET_EXEC"


//--------------------- .note.nv.tkinfo           --------------------------
	.section	.note.nv.tkinfo,"",@"SHT_NOTE"
	.sectionflags	@"SHF_NOTE_NV_TKINFO"
	.tkinfo
        /*0018*/ 	.word	0x00000002
        /*0030*/ 	.string	""
        /*0030*/ 	.string	"ptxas"
        /*0030*/ 	.string	"Cuda compilation tools, release 13.0, V13.0.88"
        /*0030*/ 	.string	"Build cuda_13.0.r13.0/compiler.36424714_0"
        /*0030*/ 	.string	"-arch sm_100 -m 64 "



//--------------------- .note.nv.cuinfo           --------------------------
	.section	.note.nv.cuinfo,"",@"SHT_NOTE"
	.sectionflags	@"SHF_NOTE_NV_CUINFO"
        /*0018*/ 	.short	0x0002
        /*001a*/ 	.short	0x0064
        /*001c*/ 	.short	0x0082
	.zero		2


//--------------------- .nv.info                  --------------------------
	.section	.nv.info,"",@"SHT_CUDA_INFO"
	.align	4


	//----- nvinfo : EIATTR_REGCOUNT
	.align		4
        /*0000*/ 	.byte	0x04, 0x2f
        /*0002*/ 	.short	(.L_1 - .L_0)
	.align		4
.L_0:
        /*0004*/ 	.word	index@(_Z15string_matchingPcS_iiiiiPi)
        /*0008*/ 	.word	0x0000000e


	//----- nvinfo : EIATTR_FRAME_SIZE
	.align		4
.L_1:
        /*000c*/ 	.byte	0x04, 0x11
        /*000e*/ 	.short	(.L_3 - .L_2)
	.align		4
.L_2:
        /*0010*/ 	.word	index@(_Z15string_matchingPcS_iiiiiPi)
        /*0014*/ 	.word	0x00000000


	//----- nvinfo : EIATTR_MIN_STACK_SIZE
	.align		4
.L_3:
        /*0018*/ 	.byte	0x04, 0x12
        /*001a*/ 	.short	(.L_5 - .L_4)
	.align		4
.L_4:
        /*001c*/ 	.word	index@(_Z15string_matchingPcS_iiiiiPi)
        /*0020*/ 	.word	0x00000000
.L_5:


//--------------------- .nv.compat                --------------------------
	.section	.nv.compat,"",@"SHT_CUDA_COMPAT_INFO"
	.align	4
        /*0000*/ 	.byte	0x02, 0x09, 0x00, 0x00, 0x02, 0x02, 0x01, 0x00, 0x02, 0x05, 0x05, 0x00, 0x03, 0x07, 0x01, 0x01
        /*0010*/ 	.byte	0x02, 0x03, 0x00, 0x00, 0x02, 0x06, 0x01, 0x00, 0x04, 0x0b, 0x08, 0x00, 0x09, 0x00, 0x00, 0x00
        /*0020*/ 	.byte	0x00, 0x00, 0x00, 0x00


//--------------------- .nv.info._Z15string_matchingPcS_iiiiiPi --------------------------
	.section	.nv.info._Z15string_matchingPcS_iiiiiPi,"",@"SHT_CUDA_INFO"
	.sectionflags	@""
	.align	4


	//----- nvinfo : EIATTR_CUDA_API_VERSION
	.align		4
        /*0000*/ 	.byte	0x04, 0x37
        /*0002*/ 	.short	(.L_7 - .L_6)
.L_6:
        /*0004*/ 	.word	0x00000082


	//----- nvinfo : EIATTR_KPARAM_INFO
	.align		4
.L_7:
        /*0008*/ 	.byte	0x04, 0x17
        /*000a*/ 	.short	(.L_9 - .L_8)
.L_8:
        /*000c*/ 	.word	0x00000000
        /*0010*/ 	.short	0x0007
        /*0012*/ 	.short	0x0028
        /*0014*/ 	.byte	0x00, 0xf5, 0x21, 0x00


	//----- nvinfo : EIATTR_KPARAM_INFO
	.align		4
.L_9:
        /*0018*/ 	.byte	0x04, 0x17
        /*001a*/ 	.short	(.L_11 - .L_10)
.L_10:
        /*001c*/ 	.word	0x00000000
        /*0020*/ 	.short	0x0006
        /*0022*/ 	.short	0x0020
        /*0024*/ 	.byte	0x00, 0xf0, 0x11, 0x00


	//----- nvinfo : EIATTR_KPARAM_INFO
	.align		4
.L_11:
        /*0028*/ 	.byte	0x04, 0x17
        /*002a*/ 	.short	(.L_13 - .L_12)
.L_12:
        /*002c*/ 	.word	0x00000000
        /*0030*/ 	.short	0x0005
        /*0032*/ 	.short	0x001c
        /*0034*/ 	.byte	0x00, 0xf0, 0x11, 0x00


	//----- nvinfo : EIATTR_KPARAM_INFO
	.align		4
.L_13:
        /*0038*/ 	.byte	0x04, 0x17
        /*003a*/ 	.short	(.L_15 - .L_14)
.L_14:
        /*003c*/ 	.word	0x00000000
        /*0040*/ 	.short	0x0004
        /*0042*/ 	.short	0x0018
        /*0044*/ 	.byte	0x00, 0xf0, 0x11, 0x00


	//----- nvinfo : EIATTR_KPARAM_INFO
	.align		4
.L_15:
        /*0048*/ 	.byte	0x04, 0x17
        /*004a*/ 	.short	(.L_17 - .L_16)
.L_16:
        /*004c*/ 	.word	0x00000000
        /*0050*/ 	.short	0x0003
        /*0052*/ 	.short	0x0014
        /*0054*/ 	.byte	0x00, 0xf0, 0x11, 0x00


	//----- nvinfo : EIATTR_KPARAM_INFO
	.align		4
.L_17:
        /*0058*/ 	.byte	0x04, 0x17
        /*005a*/ 	.short	(.L_19 - .L_18)
.L_18:
        /*005c*/ 	.word	0x00000000
        /*0060*/ 	.short	0x0002
        /*0062*/ 	.short	0x0010
        /*0064*/ 	.byte	0x00, 0xf0, 0x11, 0x00


	//----- nvinfo : EIATTR_KPARAM_INFO
	.align		4
.L_19:
        /*0068*/ 	.byte	0x04, 0x17
        /*006a*/ 	.short	(.L_21 - .L_20)
.L_20:
        /*006c*/ 	.word	0x00000000
        /*0070*/ 	.short	0x0001
        /*0072*/ 	.short	0x0008
        /*0074*/ 	.byte	0x00, 0xf5, 0x21, 0x00


	//----- nvinfo : EIATTR_KPARAM_INFO
	.align		4
.L_21:
        /*0078*/ 	.byte	0x04, 0x17
        /*007a*/ 	.short	(.L_23 - .L_22)
.L_22:
        /*007c*/ 	.word	0x00000000
        /*0080*/ 	.short	0x0000
        /*0082*/ 	.short	0x0000
        /*0084*/ 	.byte	0x00, 0xf5, 0x21, 0x00


	//----- nvinfo : EIATTR_SPARSE_MMA_MASK
	.align		4
.L_23:
        /*0088*/ 	.byte	0x03, 0x50
        /*008a*/ 	.short	0x0000


	//----- nvinfo : EIATTR_MAXREG_COUNT
	.align		4
        /*008c*/ 	.byte	0x03, 0x1b
        /*008e*/ 	.short	0x00ff


	//----- nvinfo : EIATTR_NUM_BARRIERS
	.align		4
        /*0090*/ 	.byte	0x02, 0x4c
        /*0092*/ 	.byte	0x01
	.zero		1


	//----- nvinfo : EIATTR_MERCURY_ISA_VERSION
	.align		4
        /*0094*/ 	.byte	0x03, 0x5f
        /*0096*/ 	.short	0x0101


	//----- nvinfo : EIATTR_VRC_CTA_INIT_COUNT
	.align		4
        /*0098*/ 	.byte	0x02, 0x4a
	.zero		1
	.zero		1


	//----- nvinfo : EIATTR_EXIT_INSTR_OFFSETS
	.align		4
        /*009c*/ 	.byte	0x04, 0x1c
        /*009e*/ 	.short	(.L_25 - .L_24)


	//   ....[0]....
.L_24:
        /*00a0*/ 	.word	0x00000780


	//   ....[1]....
        /*00a4*/ 	.word	0x00000800


	//----- nvinfo : EIATTR_CRS_STACK_SIZE
	.align		4
.L_25:
        /*00a8*/ 	.byte	0x04, 0x1e
        /*00aa*/ 	.short	(.L_27 - .L_26)
.L_26:
        /*00ac*/ 	.word	0x00000000


	//----- nvinfo : EIATTR_CBANK_PARAM_SIZE
	.align		4
.L_27:
        /*00b0*/ 	.byte	0x03, 0x19
        /*00b2*/ 	.short	0x0030


	//----- nvinfo : EIATTR_PARAM_CBANK
	.align		4
        /*00b4*/ 	.byte	0x04, 0x0a
        /*00b6*/ 	.short	(.L_29 - .L_28)
	.align		4
.L_28:
        /*00b8*/ 	.word	index@(.nv.constant0._Z15string_matchingPcS_iiiiiPi)
        /*00bc*/ 	.short	0x0380
        /*00be*/ 	.short	0x0030


	//----- nvinfo : EIATTR_SW_WAR
	.align		4
.L_29:
        /*00c0*/ 	.byte	0x04, 0x36
        /*00c2*/ 	.short	(.L_31 - .L_30)
.L_30:
        /*00c4*/ 	.word	0x00000008
.L_31:


//--------------------- .nv.callgraph             --------------------------
	.section	.nv.callgraph,"",@"SHT_CUDA_CALLGRAPH"
	.align	4
	.sectionentsize	8
	.align		4
        /*0000*/ 	.word	0x00000000
	.align		4
        /*0004*/ 	.word	0xffffffff
	.align		4
        /*0008*/ 	.word	0x00000000
	.align		4
        /*000c*/ 	.word	0xfffffffe
	.align		4
        /*0010*/ 	.word	0x00000000
	.align		4
        /*0014*/ 	.word	0xfffffffd
	.align		4
        /*0018*/ 	.word	0x00000000
	.align		4
        /*001c*/ 	.word	0xfffffffc


//--------------------- .text._Z15string_matchingPcS_iiiiiPi --------------------------
	.section	.text._Z15string_matchingPcS_iiiiiPi,"ax",@progbits
	.align	128
        .global         _Z15string_matchingPcS_iiiiiPi
        .type           _Z15string_matchingPcS_iiiiiPi,@function
        .size           _Z15string_matchingPcS_iiiiiPi,(.L_x_13 - _Z15string_matchingPcS_iiiiiPi)
        .other          _Z15string_matchingPcS_iiiiiPi,@"STO_CUDA_ENTRY STV_DEFAULT"
_Z15string_matchingPcS_iiiiiPi:
.text._Z15string_matchingPcS_iiiiiPi:
[----:B------:R-:W-:Y:S01]  /*0000*/  LDC R1, c[0x0][0x37c] ;  /* 0x0000df00ff017b82 */ /* 0x000fe20000000800 */
[----:B------:R-:W0:Y:S01]  /*0010*/  S2R R0, SR_CTAID.X ;  /* 0x0000000000007919 */ /* 0x000e220000002500 */
[----:B------:R-:W1:Y:S06]  /*0020*/  LDCU UR6, c[0x0][0x360] ;  /* 0x00006c00ff0677ac */ /* 0x000e6c0008000800 */
[----:B------:R-:W2:Y:S01]  /*0030*/  LDC R5, c[0x0][0x3a0] ;  /* 0x0000e800ff057b82 */ /* 0x000ea20000000800 */
[----:B------:R-:W-:Y:S01]  /*0040*/  BSSY.RECONVERGENT B0, `(.L_x_0) ;  /* 0x0000032000007945 */ /* 0x000fe20003800200 */
[----:B------:R-:W0:Y:S01]  /*0050*/  S2R R3, SR_TID.X ;  /* 0x0000000000037919 */ /* 0x000e220000002100 */
[----:B------:R-:W1:Y:S01]  /*0060*/  LDCU.64 UR4, c[0x0][0x398] ;  /* 0x00007300ff0477ac */ /* 0x000e620008000a00 */
[----:B------:R-:W-:Y:S01]  /*0070*/  IMAD.MOV.U32 R8, RZ, RZ, RZ ;  /* 0x000000ffff087224 */ /* 0x000fe200078e00ff */
[----:B------:R-:W3:Y:S01]  /*0080*/  LDCU UR7, c[0x0][0x390] ;  /* 0x00007200ff0777ac */ /* 0x000ee20008000800 */
[----:B------:R-:W4:Y:S01]  /*0090*/  LDCU.64 UR8, c[0x0][0x358] ;  /* 0x00006b00ff0877ac */ /* 0x000f220008000a00 */
[----:B------:R-:W0:Y:S01]  /*00a0*/  LDCU UR10, c[0x0][0x394] ;  /* 0x00007280ff0a77ac */ /* 0x000e220008000800 */
[----:B------:R-:W0:Y:S01]  /*00b0*/  LDCU.128 UR12, c[0x0][0x380] ;  /* 0x00007000ff0c77ac */ /* 0x000e220008000c00 */
[----:B-1----:R-:W-:-:S02]  /*00c0*/  UIMAD UR4, UR6, UR4, -0x1 ;  /* 0xffffffff060474a4 */ /* 0x002fc4000f8e0204 */
[----:B0-----:R-:W-:-:S05]  /*00d0*/  IMAD R2, R0, UR6, R3 ;  /* 0x0000000600027c24 */ /* 0x001fca000f8e0203 */
[C---:B------:R-:W-:Y:S01]  /*00e0*/  ISETP.NE.AND P0, PT, R2.reuse, UR4, PT ;  /* 0x0000000402007c0c */ /* 0x040fe2000bf05270 */
[----:B------:R-:W-:-:S03]  /*00f0*/  IMAD R2, R2, UR5, RZ ;  /* 0x0000000502027c24 */ /* 0x000fc6000f8e02ff */
[----:B--2---:R-:W-:-:S04]  /*0100*/  SEL R5, R5, RZ, !P0 ;  /* 0x000000ff05057207 */ /* 0x004fc80004000000 */
[----:B------:R-:W-:-:S04]  /*0110*/  IADD3 R5, PT, PT, R5, UR5, R2 ;  /* 0x0000000505057c10 */ /* 0x000fc8000fffe002 */
[----:B---3--:R-:W-:-:S04]  /*0120*/  VIMNMX R9, PT, PT, R5, UR7, PT ;  /* 0x0000000705097c48 */ /* 0x008fc8000bfe0100 */
[----:B------:R-:W-:-:S13]  /*0130*/  ISETP.GT.AND P0, PT, R9, R2, PT ;  /* 0x000000020900720c */ /* 0x000fda0003f04270 */
[----:B----4-:R-:W-:Y:S05]  /*0140*/  @!P0 BRA `(.L_x_1) ;  /* 0x0000000000848947 */ /* 0x010fea0003800000 */
[----:B------:R-:W0:Y:S02]  /*0150*/  LDCU UR4, c[0x0][0x394] ;  /* 0x00007280ff0477ac */ /* 0x000e240008000800 */
[----:B0-----:R-:W-:-:S09]  /*0160*/  UISETP.GE.AND UP0, UPT, UR4, 0x1, UPT ;  /* 0x000000010400788c */ /* 0x001fd2000bf06270 */
[----:B------:R-:W-:Y:S05]  /*0170*/  BRA.U !UP0, `(.L_x_2) ;  /* 0x0000000108747547 */ /* 0x000fea000b800000 */
[----:B------:R-:W-:Y:S01]  /*0180*/  BSSY.RECONVERGENT B1, `(.L_x_3) ;  /* 0x000001b000017945 */ /* 0x000fe20003800200 */
[----:B------:R-:W-:-:S07]  /*0190*/  IMAD.MOV.U32 R8, RZ, RZ, RZ ;  /* 0x000000ffff087224 */ /* 0x000fce00078e00ff */
.L_x_7:
[----:B0-----:R-:W0:Y:S01]  /*01a0*/  LDC R10, c[0x0][0x394] ;  /* 0x0000e500ff0a7b82 */ /* 0x001e220000000800 */
[----:B------:R-:W-:Y:S01]  /*01b0*/  BSSY.RECONVERGENT B2, `(.L_x_4) ;  /* 0x000000f000027945 */ /* 0x000fe20003800200 */
[----:B------:R-:W-:-:S07]  /*01c0*/  IMAD.MOV.U32 R11, RZ, RZ, RZ ;  /* 0x000000ffff0b7224 */ /* 0x000fce00078e00ff */
.L_x_6:
[C---:B------:R-:W-:Y:S01]  /*01d0*/  IMAD.IADD R7, R11.reuse, 0x1, R2 ;  /* 0x000000010b077824 */ /* 0x040fe200078e0202 */
[----:B------:R-:W-:-:S04]  /*01e0*/  IADD3 R4, P0, PT, R11, UR14, RZ ;  /* 0x0000000e0b047c10 */ /* 0x000fc8000ff1e0ff */
[----:B------:R-:W-:Y:S01]  /*01f0*/  IADD3 R6, P1, PT, R7, UR12, RZ ;  /* 0x0000000c07067c10 */ /* 0x000fe2000ff3e0ff */
[----:B------:R-:W-:-:S03]  /*0200*/  IMAD.X R5, RZ, RZ, UR15, P0 ;  /* 0x0000000fff057e24 */ /* 0x000fc600080e06ff */
[----:B------:R-:W-:Y:S02]  /*0210*/  LEA.HI.X.SX32 R7, R7, UR13, 0x1, P1 ;  /* 0x0000000d07077c11 */ /* 0x000fe400088f0eff */
[----:B------:R-:W2:Y:S04]  /*0220*/  LDG.E.U8 R4, desc[UR8][R4.64] ;  /* 0x0000000804047981 */ /* 0x000ea8000c1e1100 */
[----:B------:R-:W2:Y:S02]  /*0230*/  LDG.E.U8 R7, desc[UR8][R6.64] ;  /* 0x0000000806077981 */ /* 0x000ea4000c1e1100 */
[----:B--2---:R-:W-:-:S13]  /*0240*/  ISETP.NE.AND P0, PT, R4, R7, PT ;  /* 0x000000070400720c */ /* 0x004fda0003f05270 */
[----:B------:R-:W-:Y:S05]  /*0250*/  @P0 BRA `(.L_x_5) ;  /* 0x0000000000100947 */ /* 0x000fea0003800000 */
[----:B------:R-:W-:-:S05]  /*0260*/  VIADD R11, R11, 0x1 ;  /* 0x000000010b0b7836 */ /* 0x000fca0000000000 */
[----:B------:R-:W-:-:S13]  /*0270*/  ISETP.NE.AND P0, PT, R11, UR10, PT ;  /* 0x0000000a0b007c0c */ /* 0x000fda000bf05270 */
[----:B------:R-:W-:Y:S05]  /*0280*/  @P0 BRA `(.L_x_6) ;  /* 0xfffffffc00d00947 */ /* 0x000fea000383ffff */
[----:B0-----:R-:W-:-:S07]  /*0290*/  IMAD.MOV.U32 R11, RZ, RZ, R10 ;  /* 0x000000ffff0b7224 */ /* 0x001fce00078e000a */
.L_x_5:
[----:B------:R-:W-:Y:S05]  /*02a0*/  BSYNC.RECONVERGENT B2 ;  /* 0x0000000000027941 */ /* 0x000fea0003800200 */
.L_x_4:
[----:B------:R-:W1:Y:S01]  /*02b0*/  LDCU UR4, c[0x0][0x394] ;  /* 0x00007280ff0477ac */ /* 0x000e620008000800 */
[----:B------:R-:W-:Y:S02]  /*02c0*/  VIADD R2, R2, 0x1 ;  /* 0x0000000102027836 */ /* 0x000fe40000000000 */
[----:B------:R-:W-:Y:S01]  /*02d0*/  VIADD R4, R8, 0x1 ;  /* 0x0000000108047836 */ /* 0x000fe20000000000 */
[----:B-1----:R-:W-:-:S13]  /*02e0*/  ISETP.GE.AND P0, PT, R11, UR4, PT ;  /* 0x000000040b007c0c */ /* 0x002fda000bf06270 */
[----:B------:R-:W-:Y:S02]  /*02f0*/  @!P0 IADD3 R4, PT, PT, R8, RZ, RZ ;  /* 0x000000ff08048210 */ /* 0x000fe40007ffe0ff */
[----:B------:R-:W-:-:S03]  /*0300*/  ISETP.NE.AND P0, PT, R2, R9, PT ;  /* 0x000000090200720c */ /* 0x000fc60003f05270 */
[----:B------:R-:W-:-:S10]  /*0310*/  IMAD.MOV.U32 R8, RZ, RZ, R4 ;  /* 0x000000ffff087224 */ /* 0x000fd400078e0004 */
[----:B------:R-:W-:Y:S05]  /*0320*/  @P0 BRA `(.L_x_7) ;  /* 0xfffffffc009c0947 */ /* 0x000fea000383ffff */
[----:B------:R-:W-:Y:S05]  /*0330*/  BSYNC.RECONVERGENT B1 ;  /* 0x0000000000017941 */ /* 0x000fea0003800200 */
.L_x_3:
[----:B------:R-:W-:Y:S05]  /*0340*/  BRA `(.L_x_1) ;  /* 0x0000000000047947 */ /* 0x000fea0003800000 */
.L_x_2:
[----:B------:R-:W-:-:S07]  /*0350*/  IMAD.IADD R8, R9, 0x1, -R2 ;  /* 0x0000000109087824 */ /* 0x000fce00078e0a02 */
.L_x_1:
[----:B------:R-:W-:Y:S05]  /*0360*/  BSYNC.RECONVERGENT B0 ;  /* 0x0000000000007941 */ /* 0x000fea0003800200 */
.L_x_0:
[----:B------:R-:W1:Y:S01]  /*0370*/  S2UR UR5, SR_CgaCtaId ;  /* 0x00000000000579c3 */ /* 0x000e620000008800 */
[----:B------:R-:W-:Y:S01]  /*0380*/  UMOV UR4, 0x400 ;  /* 0x0000040000047882 */ /* 0x000fe20000000000 */
[----:B------:R-:W-:Y:S02]  /*0390*/  UISETP.GE.U32.AND UP0, UPT, UR6, 0x2, UPT ;  /* 0x000000020600788c */ /* 0x000fe4000bf06070 */
[----:B-1----:R-:W-:-:S06]  /*03a0*/  ULEA UR4, UR5, UR4, 0x18 ;  /* 0x0000000405047291 */ /* 0x002fcc000f8ec0ff */
[----:B------:R-:W-:-:S05]  /*03b0*/  LEA R5, R3, UR4, 0x2 ;  /* 0x0000000403057c11 */ /* 0x000fca000f8e10ff */
[----:B------:R1:W-:Y:S01]  /*03c0*/  STS [R5], R8 ;  /* 0x0000000805007388 */ /* 0x0003e20000000800 */
[----:B------:R-:W-:Y:S06]  /*03d0*/  BAR.SYNC.DEFER_BLOCKING 0x0 ;  /* 0x0000000000007b1d */ /* 0x000fec0000010000 */
[----:B------:R-:W-:Y:S05]  /*03e0*/  BRA.U !UP0, `(.L_x_8) ;  /* 0x0000000108e07547 */ /* 0x000fea000b800000 */
[----:B------:R-:W-:Y:S02]  /*03f0*/  ULOP3.LUT UR4, UR6, 0x3, URZ, 0xc0, !UPT ;  /* 0x0000000306047892 */ /* 0x000fe4000f8ec0ff */
[----:B------:R-:W-:Y:S02]  /*0400*/  UIADD3 UR5, UPT, UPT, UR6, -0x2, URZ ;  /* 0xfffffffe06057890 */ /* 0x000fe4000fffe0ff */
[----:B------:R-:W-:-:S05]  /*0410*/  UISETP.NE.AND UP0, UPT, UR4, 0x1, UPT ;  /* 0x000000010400788c */ /* 0x000fca000bf05270 */
[----:B------:R-:W-:-:S04]  /*0420*/  UMOV UR4, UR5 ;  /* 0x0000000500047c82 */ /* 0x000fc80008000000 */
[----:B------:R-:W-:Y:S05]  /*0430*/  BRA.U !UP0, `(.L_x_9) ;  /* 0x0000000108407547 */ /* 0x000fea000b800000 */
[----:B------:R-:W-:Y:S02]  /*0440*/  UIADD3 UR4, UPT, UPT, UR6, -0x1, URZ ;  /* 0xffffffff06047890 */ /* 0x000fe4000fffe0ff */
[----:B------:R-:W-:Y:S02]  /*0450*/  IADD3 R2, PT, PT, -R3, UR6, RZ ;  /* 0x0000000603027c10 */ /* 0x000fe4000fffe1ff */
[----:B------:R-:W-:-:S04]  /*0460*/  ULOP3.LUT UR4, UR4, 0x3, URZ, 0xc0, !UPT ;  /* 0x0000000304047892 */ /* 0x000fc8000f8ec0ff */
[----:B------:R-:W-:-:S12]  /*0470*/  UIADD3 UR4, UPT, UPT, -UR4, URZ, URZ ;  /* 0x000000ff04047290 */ /* 0x000fd8000fffe1ff */
.L_x_10:
[C---:B------:R-:W-:Y:S01]  /*0480*/  ISETP.NE.AND P0, PT, R2.reuse, 0x2, PT ;  /* 0x000000020200780c */ /* 0x040fe20003f05270 */
[----:B------:R-:W-:Y:S01]  /*0490*/  UIADD3 UR4, UPT, UPT, UR4, 0x1, URZ ;  /* 0x0000000104047890 */ /* 0x000fe2000fffe0ff */
[----:B------:R-:W-:Y:S01]  /*04a0*/  VIADD R2, R2, 0xffffffff ;  /* 0xffffffff02027836 */ /* 0x000fe20000000000 */
[----:B------:R-:W-:Y:S02]  /*04b0*/  UIADD3 UR6, UPT, UPT, UR6, -0x1, URZ ;  /* 0xffffffff06067890 */ /* 0x000fe4000fffe0ff */
[----:B------:R-:W-:-:S08]  /*04c0*/  UISETP.NE.AND UP0, UPT, UR4, URZ, UPT ;  /* 0x000000ff0400728c */ /* 0x000fd0000bf05270 */
[----:B--2---:R-:W-:Y:S04]  /*04d0*/  @!P0 LDS R4, [R5+0x4] ;  /* 0x0000040005048984 */ /* 0x004fe80000000800 */
[----:B------:R-:W2:Y:S02]  /*04e0*/  @!P0 LDS R7, [R5] ;  /* 0x0000000005078984 */ /* 0x000ea40000000800 */
[----:B--2---:R-:W-:-:S05]  /*04f0*/  @!P0 IMAD.IADD R4, R4, 0x1, R7 ;  /* 0x0000000104048824 */ /* 0x004fca00078e0207 */
[----:B------:R2:W-:Y:S01]  /*0500*/  @!P0 STS [R5], R4 ;  /* 0x0000000405008388 */ /* 0x0005e20000000800 */
[----:B------:R-:W-:Y:S06]  /*0510*/  BAR.SYNC.DEFER_BLOCKING 0x0 ;  /* 0x0000000000007b1d */ /* 0x000fec0000010000 */
[----:B------:R-:W-:Y:S05]  /*0520*/  BRA.U UP0, `(.L_x_10) ;  /* 0xfffffffd00d47547 */ /* 0x000fea000b83ffff */
[----:B------:R-:W-:-:S12]  /*0530*/  UIADD3 UR4, UPT, UPT, UR6, -0x2, URZ ;  /* 0xfffffffe06047890 */ /* 0x000fd8000fffe0ff */
.L_x_9:
[----:B------:R-:W-:-:S09]  /*0540*/  UISETP.GE.U32.AND UP0, UPT, UR5, 0x3, UPT ;  /* 0x000000030500788c */ /* 0x000fd2000bf06070 */
[----:B------:R-:W-:Y:S05]  /*0550*/  BRA.U !UP0, `(.L_x_8) ;  /* 0x0000000108847547 */ /* 0x000fea000b800000 */
[----:B------:R-:W-:-:S07]  /*0560*/  IADD3 R2, PT, PT, -R3, UR4, RZ ;  /* 0x0000000403027c10 */ /* 0x000fce000fffe1ff */
.L_x_11:
[C---:B------:R-:W-:Y:S01]  /*0570*/  ISETP.NE.AND P1, PT, R2.reuse, RZ, PT ;  /* 0x000000ff0200720c */ /* 0x040fe20003f25270 */
[----:B------:R-:W-:Y:S01]  /*0580*/  UIADD3 UR5, UPT, UPT, UR4, -0x1, URZ ;  /* 0xffffffff04057890 */ /* 0x000fe2000fffe0ff */
[----:B------:R-:W-:Y:S01]  /*0590*/  VIADD R2, R2, 0xfffffffc ;  /* 0xfffffffc02027836 */ /* 0x000fe20000000000 */
[----:B------:R-:W-:-:S04]  /*05a0*/  UISETP.GT.AND UP0, UPT, UR4, 0x3, UPT ;  /* 0x000000030400788c */ /* 0x000fc8000bf04270 */
[----:B------:R-:W-:Y:S01]  /*05b0*/  ISETP.NE.AND P0, PT, R3, UR5, PT ;  /* 0x0000000503007c0c */ /* 0x000fe2000bf05270 */
[----:B------:R-:W-:-:S05]  /*05c0*/  UIADD3 UR5, UPT, UPT, UR4, -0x2, URZ ;  /* 0xfffffffe04057890 */ /* 0x000fca000fffe0ff */
[----:B--23--:R-:W-:Y:S04]  /*05d0*/  @!P1 LDS R4, [R5+0x4] ;  /* 0x0000040005049984 */ /* 0x00cfe80000000800 */
[----:B------:R-:W2:Y:S02]  /*05e0*/  @!P1 LDS R7, [R5] ;  /* 0x0000000005079984 */ /* 0x000ea40000000800 */
[----:B--2---:R-:W-:-:S05]  /*05f0*/  @!P1 IMAD.IADD R4, R4, 0x1, R7 ;  /* 0x0000000104049824 */ /* 0x004fca00078e0207 */
[----:B------:R-:W-:Y:S01]  /*0600*/  @!P1 STS [R5], R4 ;  /* 0x0000000405009388 */ /* 0x000fe20000000800 */
[----:B------:R-:W-:Y:S01]  /*0610*/  BAR.SYNC.DEFER_BLOCKING 0x0 ;  /* 0x0000000000007b1d */ /* 0x000fe20000010000 */
[----:B------:R-:W-:Y:S01]  /*0620*/  ISETP.NE.AND P1, PT, R3, UR5, PT ;  /* 0x0000000503007c0c */ /* 0x000fe2000bf25270 */
[----:B------:R-:W-:-:S04]  /*0630*/  UIADD3 UR5, UPT, UPT, UR4, -0x3, URZ ;  /* 0xfffffffd04057890 */ /* 0x000fc8000fffe0ff */
[----:B------:R-:W-:Y:S04]  /*0640*/  @!P0 LDS R6, [R5+0x4] ;  /* 0x0000040005068984 */ /* 0x000fe80000000800 */
[----:B------:R-:W2:Y:S02]  /*0650*/  @!P0 LDS R7, [R5] ;  /* 0x0000000005078984 */ /* 0x000ea40000000800 */
[----:B--2---:R-:W-:-:S05]  /*0660*/  @!P0 IADD3 R6, PT, PT, R6, R7, RZ ;  /* 0x0000000706068210 */ /* 0x004fca0007ffe0ff */
[----:B------:R-:W-:Y:S01]  /*0670*/  @!P0 STS [R5], R6 ;  /* 0x0000000605008388 */ /* 0x000fe20000000800 */
[----:B------:R-:W-:Y:S01]  /*0680*/  BAR.SYNC.DEFER_BLOCKING 0x0 ;  /* 0x0000000000007b1d */ /* 0x000fe20000010000 */
[----:B------:R-:W-:Y:S01]  /*0690*/  ISETP.NE.AND P0, PT, R3, UR5, PT ;  /* 0x0000000503007c0c */ /* 0x000fe2000bf05270 */
[----:B------:R-:W-:-:S07]  /*06a0*/  UIADD3 UR5, UPT, UPT, UR4, -0x4, URZ ;  /* 0xfffffffc04057890 */ /* 0x000fce000fffe0ff */
[----:B------:R-:W-:Y:S01]  /*06b0*/  UMOV UR4, UR5 ;  /* 0x0000000500047c82 */ /* 0x000fe20008000000 */
[----:B------:R-:W-:Y:S04]  /*06c0*/  @!P1 LDS R7, [R5+0x4] ;  /* 0x0000040005079984 */ /* 0x000fe80000000800 */
[----:B-1----:R-:W1:Y:S02]  /*06d0*/  @!P1 LDS R8, [R5] ;  /* 0x0000000005089984 */ /* 0x002e640000000800 */
[----:B-1----:R-:W-:-:S05]  /*06e0*/  @!P1 IMAD.IADD R8, R7, 0x1, R8 ;  /* 0x0000000107089824 */ /* 0x002fca00078e0208 */
[----:B------:R-:W-:Y:S01]  /*06f0*/  @!P1 STS [R5], R8 ;  /* 0x0000000805009388 */ /* 0x000fe20000000800 */
[----:B------:R-:W-:Y:S06]  /*0700*/  BAR.SYNC.DEFER_BLOCKING 0x0 ;  /* 0x0000000000007b1d */ /* 0x000fec0000010000 */
[----:B------:R-:W-:Y:S04]  /*0710*/  @!P0 LDS R4, [R5+0x4] ;  /* 0x0000040005048984 */ /* 0x000fe80000000800 */
[----:B------:R-:W1:Y:S02]  /*0720*/  @!P0 LDS R7, [R5] ;  /* 0x0000000005078984 */ /* 0x000e640000000800 */
[----:B-1----:R-:W-:-:S05]  /*0730*/  @!P0 IMAD.IADD R4, R4, 0x1, R7 ;  /* 0x0000000104048824 */ /* 0x002fca00078e0207 */
[----:B------:R3:W-:Y:S01]  /*0740*/  @!P0 STS [R5], R4 ;  /* 0x0000000405008388 */ /* 0x0007e20000000800 */
[----:B------:R-:W-:Y:S06]  /*0750*/  BAR.SYNC.DEFER_BLOCKING 0x0 ;  /* 0x0000000000007b1d */ /* 0x000fec0000010000 */
[----:B------:R-:W-:Y:S05]  /*0760*/  BRA.U UP0, `(.L_x_11) ;  /* 0xfffffffd00807547 */ /* 0x000fea000b83ffff */
.L_x_8:
[----:B------:R-:W-:-:S13]  /*0770*/  ISETP.NE.AND P0, PT, R3, RZ, PT ;  /* 0x000000ff0300720c */ /* 0x000fda0003f05270 */
[----:B------:R-:W-:Y:S05]  /*0780*/  @P0 EXIT ;  /* 0x000000000000094d */ /* 0x000fea0003800000 */
[----:B------:R-:W4:Y:S01]  /*0790*/  S2UR UR5, SR_CgaCtaId ;  /* 0x00000000000579c3 */ /* 0x000f220000008800 */
[----:B------:R-:W-:-:S07]  /*07a0*/  UMOV UR4, 0x400 ;  /* 0x0000040000047882 */ /* 0x000fce0000000000 */
[----:B------:R-:W5:Y:S01]  /*07b0*/  LDC.64 R2, c[0x0][0x3a8] ;  /* 0x0000ea00ff027b82 */ /* 0x000f620000000a00 */
[----:B----4-:R-:W-:Y:S01]  /*07c0*/  ULEA UR4, UR5, UR4, 0x18 ;  /* 0x0000000405047291 */ /* 0x010fe2000f8ec0ff */
[----:B-----5:R-:W-:-:S08]  /*07d0*/  IMAD.WIDE.U32 R2, R0, 0x4, R2 ;  /* 0x0000000400027825 */ /* 0x020fd000078e0002 */
[----:B-123--:R-:W1:Y:S04]  /*07e0*/  LDS R5, [UR4] ;  /* 0x00000004ff057984 */ /* 0x00ee680008000800 */
[----:B-1----:R-:W-:Y:S01]  /*07f0*/  STG.E desc[UR8][R2.64], R5 ;  /* 0x0000000502007986 */ /* 0x002fe2000c101908 */
[----:B------:R-:W-:Y:S05]  /*0800*/  EXIT ;  /* 0x000000000000794d */ /* 0x000fea0003800000 */
.L_x_12:
[----:B------:R-:W-:-:S00]  /*0810*/  BRA `(.L_x_12) ;  /* 0xfffffffc00fc7947 */ /* 0x000fc0000383ffff */
[----:B------:R-:W-:-:S00]  /*0820*/  NOP ;  /* 0x0000000000007918 */ /* 0x000fc00000000000 */
        /* <DEDUP_REMOVED lines=13> */
.L_x_13:


//--------------------- .nv.shared._Z15string_matchingPcS_iiiiiPi --------------------------
	.section	.nv.shared._Z15string_matchingPcS_iiiiiPi,"aw",@nobits
	.sectionflags	@""
	.align	4
.nv.shared._Z15string_matchingPcS_iiiiiPi:
	.zero		1424


//--------------------- .nv.shared.reserved.0     --------------------------
	.section	.nv.shared.reserved.0,"aw",@nobits
	.weak		__nv_reservedSMEM_offset_0_alias
	.size		__nv_reservedSMEM_offset_0_alias, 0, 64
	.other		__nv_reservedSMEM_offset_0_alias,@"STO_CUDA_RESERVED_SHARED STV_DEFAULT"
__nv_reservedSMEM_offset_0_alias:
	.zero		0
	.zero		64


//--------------------- .nv.constant0._Z15string_matchingPcS_iiiiiPi --------------------------
	.section	.nv.constant0._Z15string_matchingPcS_iiiiiPi,"a",@progbits
	.sectionflags	@""
	.align	4
.nv.constant0._Z15string_matchingPcS_iiiiiPi:
	.zero		944


//--------------------- SYMBOLS --------------------------

	.type		.nv.reservedSmem.offset0,@object
	.size		.nv.reservedSmem.offset0,0x4
	.type		.nv.reservedSmem.cap,@object
	.size		.nv.reservedSmem.cap,0x4
